	.headerflags	@"EF_CUDA_TEXMODE_UNIFIED EF_CUDA_64BIT_ADDRESS EF_CUDA_ACCELERATORS EF_CUDA_SM90 EF_CUDA_VIRTUAL_SM(EF_CUDA_SM90)"
	.elftype	@"ET_EXEC"


//--------------------- .nv.info                  --------------------------
	.section	.nv.info,"",@"SHT_CUDA_INFO"
	.align	4


	//----- nvinfo : EIATTR_REGCOUNT
	.align		4
        /*0000*/ 	.byte	0x04, 0x2f
        /*0002*/ 	.short	(.L_1 - .L_0)
	.align		4
.L_0:
        /*0004*/ 	.word	index@(triton_poi_fused_convolution_61)
        /*0008*/ 	.word	0x00000015


	//----- nvinfo : EIATTR_MIN_STACK_SIZE
	.align		4
.L_1:
        /*000c*/ 	.byte	0x04, 0x12
        /*000e*/ 	.short	(.L_3 - .L_2)
	.align		4
.L_2:
        /*0010*/ 	.word	index@(triton_poi_fused_convolution_61)
        /*0014*/ 	.word	0x00000000


	//----- nvinfo : EIATTR_FRAME_SIZE
	.align		4
.L_3:
        /*0018*/ 	.byte	0x04, 0x11
        /*001a*/ 	.short	(.L_5 - .L_4)
	.align		4
.L_4:
        /*001c*/ 	.word	index@(triton_poi_fused_convolution_61)
        /*0020*/ 	.word	0x00000000


	//----- nvinfo : EIATTR_MIN_STACK_SIZE
	.align		4
.L_5:
        /*0024*/ 	.byte	0x04, 0x12
        /*0026*/ 	.short	(.L_7 - .L_6)
	.align		4
.L_6:
        /*0028*/ 	.word	index@(triton_poi_fused_convolution_61)
        /*002c*/ 	.word	0x00000000
.L_7:


//--------------------- .nv.info.triton_poi_fused_convolution_61 --------------------------
	.section	.nv.info.triton_poi_fused_convolution_61,"",@"SHT_CUDA_INFO"
	.sectionflags	@""
	.align	4


	//----- nvinfo : EIATTR_CUDA_API_VERSION
	.align		4
        /*0000*/ 	.byte	0x04, 0x37
        /*0002*/ 	.short	(.L_9 - .L_8)
.L_8:
        /*0004*/ 	.word	0x0000007c


	//----- nvinfo : EIATTR_KPARAM_INFO
	.align		4
.L_9:
        /*0008*/ 	.byte	0x04, 0x17
        /*000a*/ 	.short	(.L_11 - .L_10)
.L_10:
        /*000c*/ 	.word	0x00000000
        /*0010*/ 	.short	0x0003
        /*0012*/ 	.short	0x0014
        /*0014*/ 	.byte	0x00, 0xf0, 0x11, 0x00


	//----- nvinfo : EIATTR_KPARAM_INFO
	.align		4
.L_11:
        /*0018*/ 	.byte	0x04, 0x17
        /*001a*/ 	.short	(.L_13 - .L_12)
.L_12:
        /*001c*/ 	.word	0x00000000
        /*0020*/ 	.short	0x0002
        /*0022*/ 	.short	0x0010
        /*0024*/ 	.byte	0x00, 0xf0, 0x11, 0x00


	//----- nvinfo : EIATTR_KPARAM_INFO
	.align		4
.L_13:
        /*0028*/ 	.byte	0x04, 0x17
        /*002a*/ 	.short	(.L_15 - .L_14)
.L_14:
        /*002c*/ 	.word	0x00000000
        /*0030*/ 	.short	0x0001
        /*0032*/ 	.short	0x0008
        /*0034*/ 	.byte	0x00, 0xf4, 0x21, 0x00


	//----- nvinfo : EIATTR_KPARAM_INFO
	.align		4
.L_15:
        /*0038*/ 	.byte	0x04, 0x17
        /*003a*/ 	.short	(.L_17 - .L_16)
.L_16:
        /*003c*/ 	.word	0x00000000
        /*0040*/ 	.short	0x0000
        /*0042*/ 	.short	0x0000
        /*0044*/ 	.byte	0x00, 0xf4, 0x21, 0x00


	//----- nvinfo : EIATTR_SPARSE_MMA_MASK
	.align		4
.L_17:
        /*0048*/ 	.byte	0x03, 0x50
        /*004a*/ 	.short	0x0000


	//----- nvinfo : EIATTR_MAXREG_COUNT
	.align		4
        /*004c*/ 	.byte	0x03, 0x1b
        /*004e*/ 	.short	0x00ff


	//----- nvinfo : EIATTR_EXIT_INSTR_OFFSETS
	.align		4
        /*0050*/ 	.byte	0x04, 0x1c
        /*0052*/ 	.short	(.L_19 - .L_18)


	//   ....[0]....
.L_18:
        /*0054*/ 	.word	0x000004e0


	//   ....[1]....
        /*0058*/ 	.word	0x00000530


	//----- nvinfo : EIATTR_REQNTID
	.align		4
.L_19:
        /*005c*/ 	.byte	0x04, 0x10
        /*005e*/ 	.short	(.L_21 - .L_20)
.L_20:
        /*0060*/ 	.word	0x00000080
        /*0064*/ 	.word	0x00000001
        /*0068*/ 	.word	0x00000001


	//----- nvinfo : EIATTR_CBANK_PARAM_SIZE
	.align		4
.L_21:
        /*006c*/ 	.byte	0x03, 0x19
        /*006e*/ 	.short	0x0018


	//----- nvinfo : EIATTR_PARAM_CBANK
	.align		4
        /*0070*/ 	.byte	0x04, 0x0a
        /*0072*/ 	.short	(.L_23 - .L_22)
	.align		4
.L_22:
        /*0074*/ 	.word	index@(.nv.constant0.triton_poi_fused_convolution_61)
        /*0078*/ 	.short	0x0210
        /*007a*/ 	.short	0x0018


	//----- nvinfo : EIATTR_SW_WAR
	.align		4
.L_23:
        /*007c*/ 	.byte	0x04, 0x36
        /*007e*/ 	.short	(.L_25 - .L_24)
.L_24:
        /*0080*/ 	.word	0x00000008
.L_25:


//--------------------- .nv.callgraph             --------------------------
	.section	.nv.callgraph,"",@"SHT_CUDA_CALLGRAPH"
	.align	4
	.sectionentsize	8
	.align		4
        /*0000*/ 	.word	0x00000000
	.align		4
        /*0004*/ 	.word	0xffffffff
	.align		4
        /*0008*/ 	.word	0x00000000
	.align		4
        /*000c*/ 	.word	0xfffffffe
	.align		4
        /*0010*/ 	.word	0x00000000
	.align		4
        /*0014*/ 	.word	0xfffffffd
	.align		4
        /*0018*/ 	.word	0x00000000
	.align		4
        /*001c*/ 	.word	0xfffffffc


//--------------------- .text.triton_poi_fused_convolution_61 --------------------------
	.section	.text.triton_poi_fused_convolution_61,"ax",@progbits
	.sectionflags	@"SHF_BARRIERS=1"
	.align	128
        .global         triton_poi_fused_convolution_61
        .type           triton_poi_fused_convolution_61,@function
        .size           triton_poi_fused_convolution_61,(.L_x_1 - triton_poi_fused_convolution_61)
        .other          triton_poi_fused_convolution_61,@"STO_CUDA_ENTRY STV_DEFAULT"
triton_poi_fused_convolution_61:
.text.triton_poi_fused_convolution_61:
[----:B------:R-:W0:Y:S02]  /*0000*/  LDC R1, c[0x0][0x28] ;  /* 0x00000a00ff017b82 */ /* 0x000e240000000800 */
[----:B------:R-:W1:Y:S01]  /*0010*/  S2R R2, SR_TID.X ;  /* 0x0000000000027919 */ /* 0x000e620000002100 */
[----:B------:R-:W2:Y:S01]  /*0020*/  LDC.64 R8, c[0x0][0x210] ;  /* 0x00008400ff087b82 */ /* 0x000ea20000000a00 */
[----:B------:R-:W-:Y:S01]  /*0030*/  ULDC.64 UR6, c[0x0][0x208] ;  /* 0x0000820000067ab9 */ /* 0x000fe20000000a00 */
[----:B------:R-:W3:Y:S01]  /*0040*/  S2R R3, SR_CTAID.Y ;  /* 0x0000000000037919 */ /* 0x000ee20000002600 */
[----:B------:R-:W4:Y:S01]  /*0050*/  S2R R13, SR_CTAID.X ;  /* 0x00000000000d7919 */ /* 0x000f220000002500 */
[----:B-1----:R-:W-:-:S04]  /*0060*/  LOP3.LUT R12, R2, 0x7f, RZ, 0xc0, !PT ;  /* 0x0000007f020c7812 */ /* 0x002fc800078ec0ff */
[----:B---3--:R-:W-:-:S04]  /*0070*/  PRMT R10, R12, 0x6540, R3 ;  /* 0x000065400c0a7816 */ /* 0x008fc80000000003 */
[C---:B------:R-:W-:Y:S01]  /*0080*/  LOP3.LUT R4, R10.reuse, 0x80, RZ, 0xfc, !PT ;  /* 0x000000800a047812 */ /* 0x040fe200078efcff */
[----:B------:R-:W-:-:S04]  /*0090*/  IMAD.HI R0, R10, 0x4ec4ec4f, RZ ;  /* 0x4ec4ec4f0a007827 */ /* 0x000fc800078e02ff */
[----:B------:R-:W-:Y:S01]  /*00a0*/  IMAD.HI R6, R4, 0x4ec4ec4f, RZ ;  /* 0x4ec4ec4f04067827 */ /* 0x000fe200078e02ff */
[----:B------:R-:W-:-:S04]  /*00b0*/  SHF.R.U32.HI R5, RZ, 0x1f, R0 ;  /* 0x0000001fff057819 */ /* 0x000fc80000011600 */
[----:B------:R-:W-:Y:S02]  /*00c0*/  SHF.R.U32.HI R7, RZ, 0x1f, R6 ;  /* 0x0000001fff077819 */ /* 0x000fe40000011606 */
[----:B------:R-:W-:Y:S01]  /*00d0*/  LEA.HI.SX32 R5, R0, R5, 0x1a ;  /* 0x0000000500057211 */ /* 0x000fe200078fd2ff */
[----:B----4-:R-:W-:Y:S01]  /*00e0*/  IMAD.SHL.U32 R0, R13, 0x4, RZ ;  /* 0x000000040d007824 */ /* 0x010fe200078e00ff */
[----:B------:R-:W-:-:S03]  /*00f0*/  LEA.HI.SX32 R7, R6, R7, 0x1a ;  /* 0x0000000706077211 */ /* 0x000fc600078fd2ff */
[----:B------:R-:W-:Y:S01]  /*0100*/  IMAD R6, R5, -0xd0, R10 ;  /* 0xffffff3005067824 */ /* 0x000fe200078e020a */
[----:B------:R-:W-:Y:S01]  /*0110*/  ISETP.GE.AND P0, PT, R0, 0x4, PT ;  /* 0x000000040000780c */ /* 0x000fe20003f06270 */
[----:B------:R-:W-:Y:S02]  /*0120*/  IMAD R11, R7, -0xd0, R4 ;  /* 0xffffff30070b7824 */ /* 0x000fe400078e0204 */
[--C-:B------:R-:W-:Y:S01]  /*0130*/  IMAD.IADD R6, R6, 0x1, R13.reuse ;  /* 0x0000000106067824 */ /* 0x100fe200078e020d */
[----:B------:R-:W-:Y:S01]  /*0140*/  ISETP.LT.AND P1, PT, R4, 0x340, !P0 ;  /* 0x000003400400780c */ /* 0x000fe20004721270 */
[----:B------:R-:W-:Y:S01]  /*0150*/  IMAD.IADD R14, R11, 0x1, R13 ;  /* 0x000000010b0e7824 */ /* 0x000fe200078e020d */
[----:B------:R-:W-:Y:S01]  /*0160*/  ISETP.LT.AND P0, PT, R10, 0x340, !P0 ;  /* 0x000003400a00780c */ /* 0x000fe20004701270 */
[----:B------:R-:W-:Y:S01]  /*0170*/  IMAD R15, R5, 0x340, R6 ;  /* 0x00000340050f7824 */ /* 0x000fe200078e0206 */
[----:B------:R-:W-:Y:S01]  /*0180*/  CS2R R4, SRZ ;  /* 0x0000000000047805 */ /* 0x000fe2000001ff00 */
[----:B------:R-:W-:Y:S01]  /*0190*/  IMAD R14, R7, 0x340, R14 ;  /* 0x00000340070e7824 */ /* 0x000fe200078e020e */
[----:B------:R-:W-:Y:S01]  /*01a0*/  CS2R R6, SRZ ;  /* 0x0000000000067805 */ /* 0x000fe2000001ff00 */
[----:B------:R-:W-:-:S02]  /*01b0*/  IMAD.SHL.U32 R15, R15, 0x4, RZ ;  /* 0x000000040f0f7824 */ /* 0x000fc400078e00ff */
[----:B------:R-:W-:Y:S01]  /*01c0*/  IMAD.SHL.U32 R17, R14, 0x4, RZ ;  /* 0x000000040e117824 */ /* 0x000fe200078e00ff */
[----:B------:R-:W-:Y:S01]  /*01d0*/  CS2R R10, SRZ ;  /* 0x00000000000a7805 */ /* 0x000fe2000001ff00 */
[----:B--2---:R-:W-:-:S04]  /*01e0*/  IMAD.WIDE R14, R15, 0x4, R8 ;  /* 0x000000040f0e7825 */ /* 0x004fc800078e0208 */
[----:B------:R-:W-:Y:S01]  /*01f0*/  IMAD.WIDE R16, R17, 0x4, R8 ;  /* 0x0000000411107825 */ /* 0x000fe200078e0208 */
[----:B------:R-:W-:-:S04]  /*0200*/  CS2R R8, SRZ ;  /* 0x0000000000087805 */ /* 0x000fc8000001ff00 */
[----:B------:R1:W2:Y:S04]  /*0210*/  @P1 LDG.E.EL.128 R4, desc[UR6][R16.64] ;  /* 0x0000000610041981 */ /* 0x0002a8000c2e1d00 */
[----:B------:R-:W3:Y:S01]  /*0220*/  @P0 LDG.E.EL.128 R8, desc[UR6][R14.64] ;  /* 0x000000060e080981 */ /* 0x000ee2000c2e1d00 */
[----:B------:R-:W4:Y:S01]  /*0230*/  S2UR UR5, SR_CgaCtaId ;  /* 0x00000000000579c3 */ /* 0x000f220000008800 */
[----:B------:R-:W-:Y:S01]  /*0240*/  UMOV UR4, 0x400 ;  /* 0x0000040000047882 */ /* 0x000fe20000000000 */
[----:B------:R-:W-:-:S04]  /*0250*/  SHF.R.U32.HI R13, RZ, 0x2, R2 ;  /* 0x00000002ff0d7819 */ /* 0x000fc80000011602 */
[----:B------:R-:W-:Y:S01]  /*0260*/  LOP3.LUT R13, R13, 0x10, RZ, 0xc0, !PT ;  /* 0x000000100d0d7812 */ /* 0x000fe200078ec0ff */
[----:B----4-:R-:W-:-:S06]  /*0270*/  UPRMT UR4, UR5, 0x654, UR4 ;  /* 0x0000065405047896 */ /* 0x010fcc0008000004 */
[----:B------:R-:W-:Y:S01]  /*0280*/  LEA R18, R12, UR4, 0x2 ;  /* 0x000000040c127c11 */ /* 0x000fe2000f8e10ff */
[----:B------:R-:W-:Y:S01]  /*0290*/  IMAD.SHL.U32 R12, R2, 0x4, RZ ;  /* 0x00000004020c7824 */ /* 0x000fe200078e00ff */
[----:B------:R-:W-:Y:S01]  /*02a0*/  SHF.R.U32.HI R2, RZ, 0x6, R2 ;  /* 0x00000006ff027819 */ /* 0x000fe20000011602 */
[----:B------:R-:W-:-:S03]  /*02b0*/  VIADD R13, R13, UR4 ;  /* 0x000000040d0d7c36 */ /* 0x000fc60008000000 */
[----:B-1----:R-:W-:-:S05]  /*02c0*/  LOP3.LUT R16, R12, 0x1fc, RZ, 0xc0, !PT ;  /* 0x000001fc0c107812 */ /* 0x002fca00078ec0ff */
[----:B------:R-:W-:Y:S01]  /*02d0*/  IMAD R13, R16, 0x4, R13 ;  /* 0x00000004100d7824 */ /* 0x000fe200078e020d */
[----:B--2---:R1:W-:Y:S04]  /*02e0*/  STS [R18+0x200], R4 ;  /* 0x0002000412007388 */ /* 0x0043e80000000800 */
[----:B------:R2:W-:Y:S04]  /*02f0*/  STS [R18+0x610], R5 ;  /* 0x0006100512007388 */ /* 0x0005e80000000800 */
[----:B------:R4:W-:Y:S01]  /*0300*/  STS [R18+0xa20], R6 ;  /* 0x000a200612007388 */ /* 0x0009e20000000800 */
[----:B-1----:R-:W-:-:S03]  /*0310*/  LOP3.LUT R4, R12, 0xfc, RZ, 0xc0, !PT ;  /* 0x000000fc0c047812 */ /* 0x002fc600078ec0ff */
[----:B------:R1:W-:Y:S01]  /*0320*/  STS [R18+0xe30], R7 ;  /* 0x000e300712007388 */ /* 0x0003e20000000800 */
[----:B------:R-:W-:-:S03]  /*0330*/  PRMT R3, R4, 0x6540, R3 ;  /* 0x0000654004037816 */ /* 0x000fc60000000003 */
[----:B---3--:R-:W-:Y:S01]  /*0340*/  STS [R18], R8 ;  /* 0x0000000812007388 */ /* 0x008fe20000000800 */
[----:B--2---:R-:W2:Y:S01]  /*0350*/  LDC.64 R4, c[0x0][0x218] ;  /* 0x00008600ff047b82 */ /* 0x004ea20000000a00 */
[C---:B------:R-:W-:Y:S01]  /*0360*/  ISETP.GE.AND P0, PT, R3.reuse, 0x340, PT ;  /* 0x000003400300780c */ /* 0x040fe20003f06270 */
[----:B----4-:R-:W-:Y:S01]  /*0370*/  IMAD.HI R6, R3, 0x4ec4ec4f, RZ ;  /* 0x4ec4ec4f03067827 */ /* 0x010fe200078e02ff */
[----:B------:R3:W-:Y:S04]  /*0380*/  STS [R18+0x410], R9 ;  /* 0x0004100912007388 */ /* 0x0007e80000000800 */
[----:B------:R-:W-:Y:S01]  /*0390*/  STS [R18+0x820], R10 ;  /* 0x0008200a12007388 */ /* 0x000fe20000000800 */
[----:B-1----:R-:W-:-:S03]  /*03a0*/  SHF.R.U32.HI R7, RZ, 0x1f, R6 ;  /* 0x0000001fff077819 */ /* 0x002fc60000011606 */
[----:B------:R-:W-:Y:S01]  /*03b0*/  STS [R18+0xc30], R11 ;  /* 0x000c300b12007388 */ /* 0x000fe20000000800 */
[----:B------:R-:W-:Y:S02]  /*03c0*/  LEA.HI.SX32 R6, R6, R7, 0x1a ;  /* 0x0000000706067211 */ /* 0x000fe400078fd2ff */
[----:B------:R-:W-:Y:S01]  /*03d0*/  SGXT.U32 R7, R2, 0x1 ;  /* 0x000000010207781a */ /* 0x000fe20000000000 */
[----:B------:R-:W-:Y:S02]  /*03e0*/  BAR.SYNC.DEFER_BLOCKING 0x0 ;  /* 0x0000000000007b1d */ /* 0x000fe40000010000 */
[----:B---3--:R-:W-:Y:S01]  /*03f0*/  IMAD R9, R6, -0xd0, R3 ;  /* 0xffffff3006097824 */ /* 0x008fe200078e0203 */
[----:B------:R-:W-:Y:S02]  /*0400*/  LOP3.LUT R7, R0, R7, RZ, 0xfc, !PT ;  /* 0x0000000700077212 */ /* 0x000fe400078efcff */
[----:B------:R-:W-:Y:S01]  /*0410*/  LOP3.LUT R0, R16, 0x200, RZ, 0xfc, !PT ;  /* 0x0000020010007812 */ /* 0x000fe200078efcff */
[----:B------:R-:W-:Y:S01]  /*0420*/  IMAD R6, R6, 0x340, R9 ;  /* 0x0000034006067824 */ /* 0x000fe200078e0209 */
[----:B------:R-:W-:-:S02]  /*0430*/  LOP3.LUT R2, R7, 0x2, RZ, 0xfc, !PT ;  /* 0x0000000207027812 */ /* 0x000fc400078efcff */
[C---:B------:R-:W-:Y:S01]  /*0440*/  ISETP.LT.AND P1, PT, R7.reuse, 0x4, !P0 ;  /* 0x000000040700780c */ /* 0x040fe20004721270 */
[----:B------:R-:W-:Y:S01]  /*0450*/  IMAD R7, R7, 0xd0, R6 ;  /* 0x000000d007077824 */ /* 0x000fe200078e0206 */
[----:B------:R-:W-:Y:S02]  /*0460*/  ISETP.LT.AND P0, PT, R2, 0x4, !P0 ;  /* 0x000000040200780c */ /* 0x000fe40004701270 */
[----:B------:R-:W-:Y:S01]  /*0470*/  SHF.R.U32.HI R0, RZ, 0x4, R0 ;  /* 0x00000004ff007819 */ /* 0x000fe20000011600 */
[----:B--2---:R-:W-:-:S03]  /*0480*/  IMAD.WIDE R2, R7, 0x4, R4 ;  /* 0x0000000407027825 */ /* 0x004fc600078e0204 */
[----:B------:R-:W-:-:S05]  /*0490*/  LOP3.LUT R0, R0, 0x30, RZ, 0xc0, !PT ;  /* 0x0000003000007812 */ /* 0x000fca00078ec0ff */
[----:B------:R-:W-:Y:S01]  /*04a0*/  VIADD R9, R0, UR4 ;  /* 0x0000000400097c36 */ /* 0x000fe20008000000 */
[----:B------:R-:W1:Y:S03]  /*04b0*/  LDS.128 R12, [R13] ;  /* 0x000000000d0c7984 */ /* 0x000e660000000c00 */
[----:B------:R-:W-:Y:S01]  /*04c0*/  IMAD R9, R16, 0x4, R9 ;  /* 0x0000000410097824 */ /* 0x000fe200078e0209 */
[----:B-1----:R1:W-:Y:S01]  /*04d0*/  @P1 STG.E.128 desc[UR6][R2.64], R12 ;  /* 0x0000000c02001986 */ /* 0x0023e2000c101d06 */
[----:B------:R-:W-:Y:S05]  /*04e0*/  @!P0 EXIT ;  /* 0x000000000000894d */ /* 0x000fea0003800000 */
[----:B------:R-:W0:Y:S01]  /*04f0*/  LDS.128 R8, [R9+0x800] ;  /* 0x0008000009087984 */ /* 0x000e220000000c00 */
[----:B------:R-:W-:-:S04]  /*0500*/  VIADD R7, R7, 0x1a0 ;  /* 0x000001a007077836 */ /* 0x000fc80000000000 */
[----:B------:R-:W-:-:S05]  /*0510*/  IMAD.WIDE R4, R7, 0x4, R4 ;  /* 0x0000000407047825 */ /* 0x000fca00078e0204 */
[----:B0-----:R-:W-:Y:S01]  /*0520*/  STG.E.128 desc[UR6][R4.64], R8 ;  /* 0x0000000804007986 */ /* 0x001fe2000c101d06 */
[----:B------:R-:W-:Y:S05]  /*0530*/  EXIT ;  /* 0x000000000000794d */ /* 0x000fea0003800000 */
.L_x_0:
[----:B------:R-:W-:-:S00]  /*0540*/  BRA `(.L_x_0) ;  /* 0xfffffffc00fc7947 */ /* 0x000fc0000383ffff */
[----:B------:R-:W-:-:S00]  /*0550*/  NOP ;  /* 0x0000000000007918 */ /* 0x000fc00000000000 */
        /* <DEDUP_REMOVED lines=10> */
.L_x_1:


//--------------------- .nv.shared.triton_poi_fused_convolution_61 --------------------------
	.section	.nv.shared.triton_poi_fused_convolution_61,"aw",@nobits
	.sectionflags	@""
	.align	16
	.zero		1024


//--------------------- .nv.constant0.triton_poi_fused_convolution_61 --------------------------
	.section	.nv.constant0.triton_poi_fused_convolution_61,"a",@progbits
	.sectionflags	@""
	.align	4
.nv.constant0.triton_poi_fused_convolution_61:
	.zero		552
